	.headerflags	@"EF_CUDA_TEXMODE_UNIFIED EF_CUDA_64BIT_ADDRESS EF_CUDA_ACCELERATORS EF_CUDA_SM90 EF_CUDA_VIRTUAL_SM(EF_CUDA_SM90)"
	.elftype	@"ET_EXEC"


//--------------------- .nv.info                  --------------------------
	.section	.nv.info,"",@"SHT_CUDA_INFO"
	.align	4


	//----- nvinfo : EIATTR_REGCOUNT
	.align		4
        /*0000*/ 	.byte	0x04, 0x2f
        /*0002*/ 	.short	(.L_3 - .L_2)
	.align		4
.L_2:
        /*0004*/ 	.word	index@(triton_poi_fused__native_batch_norm_legit_no_training_add_relu_14)
        /*0008*/ 	.word	0x00000013


	//----- nvinfo : EIATTR_MIN_STACK_SIZE
	.align		4
.L_3:
        /*000c*/ 	.byte	0x04, 0x12
        /*000e*/ 	.short	(.L_5 - .L_4)
	.align		4
.L_4:
        /*0010*/ 	.word	index@(triton_poi_fused__native_batch_norm_legit_no_training_add_relu_14)
        /*0014*/ 	.word	0x00000000


	//----- nvinfo : EIATTR_FRAME_SIZE
	.align		4
.L_5:
        /*0018*/ 	.byte	0x04, 0x11
        /*001a*/ 	.short	(.L_7 - .L_6)
	.align		4
.L_6:
        /*001c*/ 	.word	index@(triton_poi_fused__native_batch_norm_legit_no_training_add_relu_14)
        /*0020*/ 	.word	0x00000000


	//----- nvinfo : EIATTR_MIN_STACK_SIZE
	.align		4
.L_7:
        /*0024*/ 	.byte	0x04, 0x12
        /*0026*/ 	.short	(.L_9 - .L_8)
	.align		4
.L_8:
        /*0028*/ 	.word	index@(triton_poi_fused__native_batch_norm_legit_no_training_add_relu_14)
        /*002c*/ 	.word	0x00000000
.L_9:


//--------------------- .nv.info.triton_poi_fused__native_batch_norm_legit_no_training_add_relu_14 --------------------------
	.section	.nv.info.triton_poi_fused__native_batch_norm_legit_no_training_add_relu_14,"",@"SHT_CUDA_INFO"
	.sectionflags	@""
	.align	4


	//----- nvinfo : EIATTR_CUDA_API_VERSION
	.align		4
        /*0000*/ 	.byte	0x04, 0x37
        /*0002*/ 	.short	(.L_11 - .L_10)
.L_10:
        /*0004*/ 	.word	0x0000007c


	//----- nvinfo : EIATTR_KPARAM_INFO
	.align		4
.L_11:
        /*0008*/ 	.byte	0x04, 0x17
        /*000a*/ 	.short	(.L_13 - .L_12)
.L_12:
        /*000c*/ 	.word	0x00000000
        /*0010*/ 	.short	0x0007
        /*0012*/ 	.short	0x0038
        /*0014*/ 	.byte	0x00, 0xf0, 0x11, 0x00


	//----- nvinfo : EIATTR_KPARAM_INFO
	.align		4
.L_13:
        /*0018*/ 	.byte	0x04, 0x17
        /*001a*/ 	.short	(.L_15 - .L_14)
.L_14:
        /*001c*/ 	.word	0x00000000
        /*0020*/ 	.short	0x0006
        /*0022*/ 	.short	0x0030
        /*0024*/ 	.byte	0x00, 0xf4, 0x21, 0x00


	//----- nvinfo : EIATTR_KPARAM_INFO
	.align		4
.L_15:
        /*0028*/ 	.byte	0x04, 0x17
        /*002a*/ 	.short	(.L_17 - .L_16)
.L_16:
        /*002c*/ 	.word	0x00000000
        /*0030*/ 	.short	0x0005
        /*0032*/ 	.short	0x0028
        /*0034*/ 	.byte	0x00, 0xf4, 0x21, 0x00


	//----- nvinfo : EIATTR_KPARAM_INFO
	.align		4
.L_17:
        /*0038*/ 	.byte	0x04, 0x17
        /*003a*/ 	.short	(.L_19 - .L_18)
.L_18:
        /*003c*/ 	.word	0x00000000
        /*0040*/ 	.short	0x0004
        /*0042*/ 	.short	0x0020
        /*0044*/ 	.byte	0x00, 0xf4, 0x21, 0x00


	//----- nvinfo : EIATTR_KPARAM_INFO
	.align		4
.L_19:
        /*0048*/ 	.byte	0x04, 0x17
        /*004a*/ 	.short	(.L_21 - .L_20)
.L_20:
        /*004c*/ 	.word	0x00000000
        /*0050*/ 	.short	0x0003
        /*0052*/ 	.short	0x0018
        /*0054*/ 	.byte	0x00, 0xf4, 0x21, 0x00


	//----- nvinfo : EIATTR_KPARAM_INFO
	.align		4
.L_21:
        /*0058*/ 	.byte	0x04, 0x17
        /*005a*/ 	.short	(.L_23 - .L_22)
.L_22:
        /*005c*/ 	.word	0x00000000
        /*0060*/ 	.short	0x0002
        /*0062*/ 	.short	0x0010
        /*0064*/ 	.byte	0x00, 0xf4, 0x21, 0x00


	//----- nvinfo : EIATTR_KPARAM_INFO
	.align		4
.L_23:
        /*0068*/ 	.byte	0x04, 0x17
        /*006a*/ 	.short	(.L_25 - .L_24)
.L_24:
        /*006c*/ 	.word	0x00000000
        /*0070*/ 	.short	0x0001
        /*0072*/ 	.short	0x0008
        /*0074*/ 	.byte	0x00, 0xf4, 0x21, 0x00


	//----- nvinfo : EIATTR_KPARAM_INFO
	.align		4
.L_25:
        /*0078*/ 	.byte	0x04, 0x17
        /*007a*/ 	.short	(.L_27 - .L_26)
.L_26:
        /*007c*/ 	.word	0x00000000
        /*0080*/ 	.short	0x0000
        /*0082*/ 	.short	0x0000
        /*0084*/ 	.byte	0x00, 0xf4, 0x21, 0x00


	//----- nvinfo : EIATTR_SPARSE_MMA_MASK
	.align		4
.L_27:
        /*0088*/ 	.byte	0x03, 0x50
        /*008a*/ 	.short	0x0000


	//----- nvinfo : EIATTR_MAXREG_COUNT
	.align		4
        /*008c*/ 	.byte	0x03, 0x1b
        /*008e*/ 	.short	0x00ff


	//----- nvinfo : EIATTR_EXIT_INSTR_OFFSETS
	.align		4
        /*0090*/ 	.byte	0x04, 0x1c
        /*0092*/ 	.short	(.L_29 - .L_28)


	//   ....[0]....
.L_28:
        /*0094*/ 	.word	0x00000340


	//----- nvinfo : EIATTR_REQNTID
	.align		4
.L_29:
        /*0098*/ 	.byte	0x04, 0x10
        /*009a*/ 	.short	(.L_31 - .L_30)
.L_30:
        /*009c*/ 	.word	0x00000080
        /*00a0*/ 	.word	0x00000001
        /*00a4*/ 	.word	0x00000001


	//----- nvinfo : EIATTR_CBANK_PARAM_SIZE
	.align		4
.L_31:
        /*00a8*/ 	.byte	0x03, 0x19
        /*00aa*/ 	.short	0x003c


	//----- nvinfo : EIATTR_PARAM_CBANK
	.align		4
        /*00ac*/ 	.byte	0x04, 0x0a
        /*00ae*/ 	.short	(.L_33 - .L_32)
	.align		4
.L_32:
        /*00b0*/ 	.word	index@(.nv.constant0.triton_poi_fused__native_batch_norm_legit_no_training_add_relu_14)
        /*00b4*/ 	.short	0x0210
        /*00b6*/ 	.short	0x003c


	//----- nvinfo : EIATTR_SW_WAR
	.align		4
.L_33:
        /*00b8*/ 	.byte	0x04, 0x36
        /*00ba*/ 	.short	(.L_35 - .L_34)
.L_34:
        /*00bc*/ 	.word	0x00000008
.L_35:


//--------------------- .nv.callgraph             --------------------------
	.section	.nv.callgraph,"",@"SHT_CUDA_CALLGRAPH"
	.align	4
	.sectionentsize	8
	.align		4
        /*0000*/ 	.word	0x00000000
	.align		4
        /*0004*/ 	.word	0xffffffff
	.align		4
        /*0008*/ 	.word	0x00000000
	.align		4
        /*000c*/ 	.word	0xfffffffe
	.align		4
        /*0010*/ 	.word	0x00000000
	.align		4
        /*0014*/ 	.word	0xfffffffd
	.align		4
        /*0018*/ 	.word	0x00000000
	.align		4
        /*001c*/ 	.word	0xfffffffc


//--------------------- .nv.constant4             --------------------------
	.section	.nv.constant4,"a",@progbits
	.align	8
	.align		8
.nv.constant4:
        /*0000*/ 	.dword	_$_str
	.align		8
        /*0008*/ 	.dword	_$_str_$_2


//--------------------- .text.triton_poi_fused__native_batch_norm_legit_no_training_add_relu_14 --------------------------
	.section	.text.triton_poi_fused__native_batch_norm_legit_no_training_add_relu_14,"ax",@progbits
	.align	128
        .global         triton_poi_fused__native_batch_norm_legit_no_training_add_relu_14
        .type           triton_poi_fused__native_batch_norm_legit_no_training_add_relu_14,@function
        .size           triton_poi_fused__native_batch_norm_legit_no_training_add_relu_14,(.L_x_1 - triton_poi_fused__native_batch_norm_legit_no_training_add_relu_14)
        .other          triton_poi_fused__native_batch_norm_legit_no_training_add_relu_14,@"STO_CUDA_ENTRY STV_DEFAULT"
triton_poi_fused__native_batch_norm_legit_no_training_add_relu_14:
.text.triton_poi_fused__native_batch_norm_legit_no_training_add_relu_14:
[----:B------:R-:W-:Y:S01]  /*0000*/  LDC R1, c[0x0][0x28] ;  /* 0x00000a00ff017b82 */ /* 0x000fe20000000800 */
[----:B------:R-:W1:Y:S07]  /*0010*/  S2R R0, SR_TID.X ;  /* 0x0000000000007919 */ /* 0x000e6e0000002100 */
[----:B------:R-:W2:Y:S01]  /*0020*/  LDC.64 R8, c[0x0][0x220] ;  /* 0x00008800ff087b82 */ /* 0x000ea20000000a00 */
[----:B------:R-:W-:Y:S01]  /*0030*/  ULDC.64 UR4, c[0x0][0x208] ;  /* 0x0000820000047ab9 */ /* 0x000fe20000000a00 */
[----:B------:R-:W3:Y:S06]  /*0040*/  S2R R3, SR_CTAID.X ;  /* 0x0000000000037919 */ /* 0x000eec0000002500 */
[----:B------:R-:W4:Y:S08]  /*0050*/  LDC.64 R6, c[0x0][0x218] ;  /* 0x00008600ff067b82 */ /* 0x000f300000000a00 */
[----:B------:R-:W5:Y:S08]  /*0060*/  LDC.64 R4, c[0x0][0x210] ;  /* 0x00008400ff047b82 */ /* 0x000f700000000a00 */
[----:B------:R-:W5:Y:S01]  /*0070*/  LDC.64 R10, c[0x0][0x228] ;  /* 0x00008a00ff0a7b82 */ /* 0x000f620000000a00 */
[----:B-1----:R-:W-:-:S07]  /*0080*/  LOP3.LUT R0, R0, 0x7f, RZ, 0xc0, !PT ;  /* 0x0000007f00007812 */ /* 0x002fce00078ec0ff */
[----:B------:R-:W1:Y:S01]  /*0090*/  LDC.64 R12, c[0x0][0x230] ;  /* 0x00008c00ff0c7b82 */ /* 0x000e620000000a00 */
[----:B---3--:R-:W-:Y:S02]  /*00a0*/  SHF.R.S32.HI R2, RZ, 0x18, R3 ;  /* 0x00000018ff027819 */ /* 0x008fe40000011403 */
[----:B------:R-:W-:Y:S02]  /*00b0*/  LEA R0, R3, R0, 0x7 ;  /* 0x0000000003007211 */ /* 0x000fe400078e38ff */
[----:B------:R-:W-:-:S04]  /*00c0*/  SGXT R3, R2, 0x1 ;  /* 0x000000010203781a */ /* 0x000fc80000000200 */
[----:B------:R-:W-:-:S04]  /*00d0*/  LEA.HI R3, R3, R0, RZ, 0x2 ;  /* 0x0000000003037211 */ /* 0x000fc800078f10ff */
[--C-:B------:R-:W-:Y:S02]  /*00e0*/  SHF.R.S32.HI R2, RZ, 0x2, R3.reuse ;  /* 0x00000002ff027819 */ /* 0x100fe40000011403 */
[----:B------:R-:W-:-:S04]  /*00f0*/  SHF.R.S32.HI R3, RZ, 0x1f, R3 ;  /* 0x0000001fff037819 */ /* 0x000fc80000011403 */
[----:B------:R-:W-:-:S04]  /*0100*/  LEA.HI R3, R3, R2, RZ, 0x9 ;  /* 0x0000000203037211 */ /* 0x000fc800078f48ff */
[----:B------:R-:W-:-:S04]  /*0110*/  LOP3.LUT R3, R3, 0xfffffe00, RZ, 0xc0, !PT ;  /* 0xfffffe0003037812 */ /* 0x000fc800078ec0ff */
[----:B------:R-:W-:Y:S02]  /*0120*/  IADD3 R15, R2, -R3, RZ ;  /* 0x80000003020f7210 */ /* 0x000fe40007ffe0ff */
[----:B------:R-:W3:Y:S03]  /*0130*/  LDC.64 R2, c[0x0][0x238] ;  /* 0x00008e00ff027b82 */ /* 0x000ee60000000a00 */
[----:B--2---:R-:W-:-:S05]  /*0140*/  IMAD.WIDE R8, R15, 0x4, R8 ;  /* 0x000000040f087825 */ /* 0x004fca00078e0208 */
[----:B------:R1:W2:Y:S01]  /*0150*/  LDG.E.EL R16, desc[UR4][R8.64] ;  /* 0x0000000408107981 */ /* 0x0002a2000c2e1900 */
[----:B----4-:R-:W-:-:S04]  /*0160*/  IMAD.WIDE R6, R15, 0x4, R6 ;  /* 0x000000040f067825 */ /* 0x010fc800078e0206 */
[C---:B-----5:R-:W-:Y:S02]  /*0170*/  IMAD.WIDE R4, R0.reuse, 0x4, R4 ;  /* 0x0000000400047825 */ /* 0x060fe400078e0204 */
[----:B------:R-:W4:Y:S02]  /*0180*/  LDG.E.EL R7, desc[UR4][R6.64] ;  /* 0x0000000406077981 */ /* 0x000f24000c2e1900 */
[C---:B0-----:R-:W-:Y:S02]  /*0190*/  IMAD.WIDE R10, R15.reuse, 0x4, R10 ;  /* 0x000000040f0a7825 */ /* 0x041fe400078e020a */
[----:B------:R0:W4:Y:S02]  /*01a0*/  LDG.E R14, desc[UR4][R4.64] ;  /* 0x00000004040e7981 */ /* 0x000124000c1e1900 */
[----:B-1----:R-:W-:Y:S02]  /*01b0*/  IMAD.WIDE R8, R15, 0x4, R12 ;  /* 0x000000040f087825 */ /* 0x002fe400078e020c */
[----:B------:R1:W5:Y:S02]  /*01c0*/  LDG.E.EL R10, desc[UR4][R10.64] ;  /* 0x000000040a0a7981 */ /* 0x000364000c2e1900 */
[----:B---3--:R-:W-:-:S02]  /*01d0*/  IMAD.WIDE R2, R0, 0x4, R2 ;  /* 0x0000000400027825 */ /* 0x008fc400078e0202 */
[----:B------:R-:W5:Y:S01]  /*01e0*/  LDG.E.EL R9, desc[UR4][R8.64] ;  /* 0x0000000408097981 */ /* 0x000f62000c2e1900 */
[----:B0-----:R-:W0:Y:S03]  /*01f0*/  LDC.64 R4, c[0x0][0x240] ;  /* 0x00009000ff047b82 */ /* 0x001e260000000a00 */
[----:B------:R-:W3:Y:S01]  /*0200*/  LDG.E R2, desc[UR4][R2.64] ;  /* 0x0000000402027981 */ /* 0x000ee2000c1e1900 */
[----:B-1----:R-:W-:Y:S01]  /*0210*/  HFMA2.MMA R11, -RZ, RZ, 1.625, 0 ;  /* 0x3e800000ff0b7435 */ /* 0x002fe200000001ff */
[----:B--2---:R-:W-:-:S04]  /*0220*/  FADD R16, R16, 9.9999997473787516356e-06 ;  /* 0x3727c5ac10107421 */ /* 0x004fc80000000000 */
[----:B------:R-:W1:Y:S02]  /*0230*/  MUFU.SQRT R12, R16 ;  /* 0x00000010000c7308 */ /* 0x000e640000002000 */
[C---:B-1----:R-:W-:Y:S02]  /*0240*/  FSETP.GT.AND P0, PT, R12.reuse, 8.50705917302346158658e+37, PT ;  /* 0x7e8000000c00780b */ /* 0x042fe40003f04000 */
[----:B------:R-:W-:-:S11]  /*0250*/  FSETP.GEU.AND P1, PT, R12, 1.175494350822287508e-38, PT ;  /* 0x008000000c00780b */ /* 0x000fd60003f2e000 */
[----:B------:R-:W-:-:S04]  /*0260*/  @P0 FMUL R12, R12, 0.25 ;  /* 0x3e8000000c0c0820 */ /* 0x000fc80000400000 */
[----:B------:R-:W-:-:S06]  /*0270*/  @!P1 FMUL R12, R12, 16777216 ;  /* 0x4b8000000c0c9820 */ /* 0x000fcc0000400000 */
[----:B------:R-:W1:Y:S01]  /*0280*/  MUFU.RCP R12, R12 ;  /* 0x0000000c000c7308 */ /* 0x000e620000001000 */
[----:B------:R-:W-:Y:S01]  /*0290*/  FSEL R11, R11, 1, P0 ;  /* 0x3f8000000b0b7808 */ /* 0x000fe20000000000 */
[----:B----4-:R-:W-:-:S04]  /*02a0*/  FADD R7, R14, -R7 ;  /* 0x800000070e077221 */ /* 0x010fc80000000000 */
[----:B------:R-:W-:-:S04]  /*02b0*/  @!P1 FMUL R11, R11, 16777216 ;  /* 0x4b8000000b0b9820 */ /* 0x000fc80000400000 */
[----:B-1----:R-:W-:-:S04]  /*02c0*/  FMUL R6, R12, R11 ;  /* 0x0000000b0c067220 */ /* 0x002fc80000400000 */
[----:B------:R-:W-:-:S04]  /*02d0*/  FMUL R6, R7, R6 ;  /* 0x0000000607067220 */ /* 0x000fc80000400000 */
[----:B-----5:R-:W-:-:S04]  /*02e0*/  FFMA R9, R10, R6, R9 ;  /* 0x000000060a097223 */ /* 0x020fc80000000009 */
[----:B---3--:R-:W-:Y:S01]  /*02f0*/  FADD R6, R2, R9 ;  /* 0x0000000902067221 */ /* 0x008fe20000000000 */
[----:B------:R-:W-:Y:S01]  /*0300*/  FSETP.GEU.AND P0, PT, R9, -R2, PT ;  /* 0x800000020900720b */ /* 0x000fe20003f0e000 */
[----:B0-----:R-:W-:-:S03]  /*0310*/  IMAD.WIDE R2, R0, 0x4, R4 ;  /* 0x0000000400027825 */ /* 0x001fc600078e0204 */
[----:B------:R-:W-:-:S05]  /*0320*/  FSEL R5, R6, RZ, P0 ;  /* 0x000000ff06057208 */ /* 0x000fca0000000000 */
[----:B------:R-:W-:Y:S01]  /*0330*/  STG.E desc[UR4][R2.64], R5 ;  /* 0x0000000502007986 */ /* 0x000fe2000c101904 */
[----:B------:R-:W-:Y:S05]  /*0340*/  EXIT ;  /* 0x000000000000794d */ /* 0x000fea0003800000 */
.L_x_0:
[----:B------:R-:W-:-:S00]  /*0350*/  BRA `(.L_x_0) ;  /* 0xfffffffc00fc7947 */ /* 0x000fc0000383ffff */
[----:B------:R-:W-:-:S00]  /*0360*/  NOP ;  /* 0x0000000000007918 */ /* 0x000fc00000000000 */
        /* <DEDUP_REMOVED lines=9> */
.L_x_1:


//--------------------- .nv.global.init           --------------------------
	.section	.nv.global.init,"aw",@progbits
.nv.global.init:
	.type		_$_str,@object
	.size		_$_str,(_$_str_$_2 - _$_str)
_$_str:
        /*0000*/ 	.byte	0x5f, 0x5f, 0x43, 0x55, 0x44, 0x41, 0x5f, 0x46, 0x54, 0x5a, 0x00
	.type		_$_str_$_2,@object
	.size		_$_str_$_2,(.L_1 - _$_str_$_2)
_$_str_$_2:
        /*000b*/ 	.byte	0x5f, 0x5f, 0x43, 0x55, 0x44, 0x41, 0x5f, 0x50, 0x52, 0x45, 0x43, 0x5f, 0x53, 0x51, 0x52, 0x54
        /*001b*/ 	.byte	0x00
.L_1:


//--------------------- .nv.constant0.triton_poi_fused__native_batch_norm_legit_no_training_add_relu_14 --------------------------
	.section	.nv.constant0.triton_poi_fused__native_batch_norm_legit_no_training_add_relu_14,"a",@progbits
	.sectionflags	@""
	.align	4
.nv.constant0.triton_poi_fused__native_batch_norm_legit_no_training_add_relu_14:
	.zero		588
